//
// Generated by NVIDIA NVVM Compiler
//
// Compiler Build ID: CL-36424714
// Cuda compilation tools, release 13.0, V13.0.88
// Based on NVVM 20.0.0
//

.version 9.0
.target sm_100
.address_size 64

	// .globl	cube64

.visible .entry cube64(
	.param .u64 .ptr .align 1 cube64_param_0,
	.param .u32 cube64_param_1
)
{
	.reg .pred 	%p<2>;
	.reg .b32 	%r<3>;
	.reg .b64 	%rd<5>;
	.reg .b64 	%fd<4>;

	ld.param.u64 	%rd1, [cube64_param_0];
	ld.param.u32 	%r2, [cube64_param_1];
	mov.u32 	%r1, %tid.x;
	setp.ge.s32 	%p1, %r1, %r2;
	@%p1 bra 	$L__BB0_2;
	cvta.to.global.u64 	%rd2, %rd1;
	mul.wide.u32 	%rd3, %r1, 8;
	add.s64 	%rd4, %rd2, %rd3;
	ld.global.f64 	%fd1, [%rd4];
	mul.f64 	%fd2, %fd1, %fd1;
	mul.f64 	%fd3, %fd1, %fd2;
	st.global.f64 	[%rd4], %fd3;
$L__BB0_2:
	ret;

}


// ===== COMPILED SASS (sm_100) =====

	.target	sm_100

	.elftype	@"ET_EXEC"


//--------------------- .note.nv.tkinfo           --------------------------
	.section	.note.nv.tkinfo,"",@"SHT_NOTE"
	.sectionflags	@"SHF_NOTE_NV_TKINFO"
	.tkinfo
        /*0018*/ 	.word	0x00000002
        /*0030*/ 	.string	""
        /*0030*/ 	.string	"ptxas"
        /*0030*/ 	.string	"Cuda compilation tools, release 13.0, V13.0.88"
        /*0030*/ 	.string	"Build cuda_13.0.r13.0/compiler.36424714_0"
        /*0030*/ 	.string	"-arch sm_100 -m 64 "



//--------------------- .note.nv.cuinfo           --------------------------
	.section	.note.nv.cuinfo,"",@"SHT_NOTE"
	.sectionflags	@"SHF_NOTE_NV_CUINFO"
        /*0018*/ 	.short	0x0002
        /*001a*/ 	.short	0x0064
        /*001c*/ 	.short	0x0082
	.zero		2


//--------------------- .nv.info                  --------------------------
	.section	.nv.info,"",@"SHT_CUDA_INFO"
	.align	4


	//----- nvinfo : EIATTR_REGCOUNT
	.align		4
        /*0000*/ 	.byte	0x04, 0x2f
        /*0002*/ 	.short	(.L_1 - .L_0)
	.align		4
.L_0:
        /*0004*/ 	.word	index@(cube64)
        /*0008*/ 	.word	0x0000000a


	//----- nvinfo : EIATTR_FRAME_SIZE
	.align		4
.L_1:
        /*000c*/ 	.byte	0x04, 0x11
        /*000e*/ 	.short	(.L_3 - .L_2)
	.align		4
.L_2:
        /*0010*/ 	.word	index@(cube64)
        /*0014*/ 	.word	0x00000000


	//----- nvinfo : EIATTR_MIN_STACK_SIZE
	.align		4
.L_3:
        /*0018*/ 	.byte	0x04, 0x12
        /*001a*/ 	.short	(.L_5 - .L_4)
	.align		4
.L_4:
        /*001c*/ 	.word	index@(cube64)
        /*0020*/ 	.word	0x00000000
.L_5:


//--------------------- .nv.compat                --------------------------
	.section	.nv.compat,"",@"SHT_CUDA_COMPAT_INFO"
	.align	4
        /*0000*/ 	.byte	0x02, 0x09, 0x00, 0x00, 0x02, 0x02, 0x01, 0x00, 0x02, 0x05, 0x05, 0x00, 0x03, 0x07, 0x01, 0x01
        /*0010*/ 	.byte	0x02, 0x03, 0x00, 0x00, 0x02, 0x06, 0x01, 0x00, 0x04, 0x0b, 0x08, 0x00, 0x01, 0x00, 0x00, 0x00
        /*0020*/ 	.byte	0x00, 0x00, 0x00, 0x00


//--------------------- .nv.info.cube64           --------------------------
	.section	.nv.info.cube64,"",@"SHT_CUDA_INFO"
	.sectionflags	@""
	.align	4


	//----- nvinfo : EIATTR_CUDA_API_VERSION
	.align		4
        /*0000*/ 	.byte	0x04, 0x37
        /*0002*/ 	.short	(.L_7 - .L_6)
.L_6:
        /*0004*/ 	.word	0x00000082


	//----- nvinfo : EIATTR_KPARAM_INFO
	.align		4
.L_7:
        /*0008*/ 	.byte	0x04, 0x17
        /*000a*/ 	.short	(.L_9 - .L_8)
.L_8:
        /*000c*/ 	.word	0x00000000
        /*0010*/ 	.short	0x0001
        /*0012*/ 	.short	0x0008
        /*0014*/ 	.byte	0x00, 0xf0, 0x11, 0x00


	//----- nvinfo : EIATTR_KPARAM_INFO
	.align		4
.L_9:
        /*0018*/ 	.byte	0x04, 0x17
        /*001a*/ 	.short	(.L_11 - .L_10)
.L_10:
        /*001c*/ 	.word	0x00000000
        /*0020*/ 	.short	0x0000
        /*0022*/ 	.short	0x0000
        /*0024*/ 	.byte	0x00, 0xf5, 0x21, 0x00


	//----- nvinfo : EIATTR_SPARSE_MMA_MASK
	.align		4
.L_11:
        /*0028*/ 	.byte	0x03, 0x50
        /*002a*/ 	.short	0x0000


	//----- nvinfo : EIATTR_MAXREG_COUNT
	.align		4
        /*002c*/ 	.byte	0x03, 0x1b
        /*002e*/ 	.short	0x00ff


	//----- nvinfo : EIATTR_MERCURY_ISA_VERSION
	.align		4
        /*0030*/ 	.byte	0x03, 0x5f
        /*0032*/ 	.short	0x0101


	//----- nvinfo : EIATTR_VRC_CTA_INIT_COUNT
	.align		4
        /*0034*/ 	.byte	0x02, 0x4a
	.zero		1
	.zero		1


	//----- nvinfo : EIATTR_EXIT_INSTR_OFFSETS
	.align		4
        /*0038*/ 	.byte	0x04, 0x1c
        /*003a*/ 	.short	(.L_13 - .L_12)


	//   ....[0]....
.L_12:
        /*003c*/ 	.word	0x00000040


	//   ....[1]....
        /*0040*/ 	.word	0x000000c0


	//----- nvinfo : EIATTR_CBANK_PARAM_SIZE
	.align		4
.L_13:
        /*0044*/ 	.byte	0x03, 0x19
        /*0046*/ 	.short	0x000c


	//----- nvinfo : EIATTR_PARAM_CBANK
	.align		4
        /*0048*/ 	.byte	0x04, 0x0a
        /*004a*/ 	.short	(.L_15 - .L_14)
	.align		4
.L_14:
        /*004c*/ 	.word	index@(.nv.constant0.cube64)
        /*0050*/ 	.short	0x0380
        /*0052*/ 	.short	0x000c


	//----- nvinfo : EIATTR_SW_WAR
	.align		4
.L_15:
        /*0054*/ 	.byte	0x04, 0x36
        /*0056*/ 	.short	(.L_17 - .L_16)
.L_16:
        /*0058*/ 	.word	0x00000008
.L_17:


//--------------------- .nv.callgraph             --------------------------
	.section	.nv.callgraph,"",@"SHT_CUDA_CALLGRAPH"
	.align	4
	.sectionentsize	8
	.align		4
        /*0000*/ 	.word	0x00000000
	.align		4
        /*0004*/ 	.word	0xffffffff
	.align		4
        /*0008*/ 	.word	0x00000000
	.align		4
        /*000c*/ 	.word	0xfffffffe
	.align		4
        /*0010*/ 	.word	0x00000000
	.align		4
        /*0014*/ 	.word	0xfffffffd
	.align		4
        /*0018*/ 	.word	0x00000000
	.align		4
        /*001c*/ 	.word	0xfffffffc


//--------------------- .text.cube64              --------------------------
	.section	.text.cube64,"ax",@progbits
	.align	128
        .global         cube64
        .type           cube64,@function
        .size           cube64,(.L_x_1 - cube64)
        .other          cube64,@"STO_CUDA_ENTRY STV_DEFAULT"
cube64:
.text.cube64:
[----:B------:R-:W-:Y:S01]  /*0000*/  LDC R1, c[0x0][0x37c] ;  /* 0x0000df00ff017b82 */ /* 0x000fe20000000800 */
[----:B------:R-:W0:Y:S01]  /*0010*/  S2R R5, SR_TID.X ;  /* 0x0000000000057919 */ /* 0x000e220000002100 */
[----:B------:R-:W0:Y:S02]  /*0020*/  LDCU UR4, c[0x0][0x388] ;  /* 0x00007100ff0477ac */ /* 0x000e240008000800 */
[----:B0-----:R-:W-:-:S13]  /*0030*/  ISETP.GE.AND P0, PT, R5, UR4, PT ;  /* 0x0000000405007c0c */ /* 0x001fda000bf06270 */
[----:B------:R-:W-:Y:S05]  /*0040*/  @P0 EXIT ;  /* 0x000000000000094d */ /* 0x000fea0003800000 */
[----:B------:R-:W0:Y:S01]  /*0050*/  LDC.64 R2, c[0x0][0x380] ;  /* 0x0000e000ff027b82 */ /* 0x000e220000000a00 */
[----:B------:R-:W1:Y:S01]  /*0060*/  LDCU.64 UR4, c[0x0][0x358] ;  /* 0x00006b00ff0477ac */ /* 0x000e620008000a00 */
[----:B0-----:R-:W-:-:S05]  /*0070*/  IMAD.WIDE.U32 R2, R5, 0x8, R2 ;  /* 0x0000000805027825 */ /* 0x001fca00078e0002 */
[----:B-1----:R-:W2:Y:S02]  /*0080*/  LDG.E.64 R4, desc[UR4][R2.64] ;  /* 0x0000000402047981 */ /* 0x002ea4000c1e1b00 */
[----:B--2---:R-:W-:-:S08]  /*0090*/  DMUL R6, R4, R4 ;  /* 0x0000000404067228 */ /* 0x004fd00000000000 */
[----:B------:R-:W-:-:S07]  /*00a0*/  DMUL R6, R4, R6 ;  /* 0x0000000604067228 */ /* 0x000fce0000000000 */
[----:B------:R-:W-:Y:S01]  /*00b0*/  STG.E.64 desc[UR4][R2.64], R6 ;  /* 0x0000000602007986 */ /* 0x000fe2000c101b04 */
[----:B------:R-:W-:Y:S05]  /*00c0*/  EXIT ;  /* 0x000000000000794d */ /* 0x000fea0003800000 */
.L_x_0:
[----:B------:R-:W-:-:S00]  /*00d0*/  BRA `(.L_x_0) ;  /* 0xfffffffc00fc7947 */ /* 0x000fc0000383ffff */
[----:B------:R-:W-:-:S00]  /*00e0*/  NOP ;  /* 0x0000000000007918 */ /* 0x000fc00000000000 */
        /* <DEDUP_REMOVED lines=9> */
.L_x_1:


//--------------------- .nv.shared.reserved.0     --------------------------
	.section	.nv.shared.reserved.0,"aw",@nobits
	.weak		__nv_reservedSMEM_offset_0_alias
	.size		__nv_reservedSMEM_offset_0_alias, 0, 64
	.other		__nv_reservedSMEM_offset_0_alias,@"STO_CUDA_RESERVED_SHARED STV_DEFAULT"
__nv_reservedSMEM_offset_0_alias:
	.zero		0
	.zero		64


//--------------------- .nv.constant0.cube64      --------------------------
	.section	.nv.constant0.cube64,"a",@progbits
	.sectionflags	@""
	.align	4
.nv.constant0.cube64:
	.zero		908


//--------------------- SYMBOLS --------------------------

	.type		.nv.reservedSmem.offset0,@object
	.size		.nv.reservedSmem.offset0,0x4
